	.headerflags	@"EF_CUDA_TEXMODE_UNIFIED EF_CUDA_64BIT_ADDRESS EF_CUDA_ACCELERATORS EF_CUDA_SM90 EF_CUDA_VIRTUAL_SM(EF_CUDA_SM90)"
	.elftype	@"ET_EXEC"


//--------------------- .nv.info                  --------------------------
	.section	.nv.info,"",@"SHT_CUDA_INFO"
	.align	4


	//----- nvinfo : EIATTR_REGCOUNT
	.align		4
        /*0000*/ 	.byte	0x04, 0x2f
        /*0002*/ 	.short	(.L_1 - .L_0)
	.align		4
.L_0:
        /*0004*/ 	.word	index@(triton_poi_fused_convolution_48)
        /*0008*/ 	.word	0x00000013


	//----- nvinfo : EIATTR_MIN_STACK_SIZE
	.align		4
.L_1:
        /*000c*/ 	.byte	0x04, 0x12
        /*000e*/ 	.short	(.L_3 - .L_2)
	.align		4
.L_2:
        /*0010*/ 	.word	index@(triton_poi_fused_convolution_48)
        /*0014*/ 	.word	0x00000000


	//----- nvinfo : EIATTR_FRAME_SIZE
	.align		4
.L_3:
        /*0018*/ 	.byte	0x04, 0x11
        /*001a*/ 	.short	(.L_5 - .L_4)
	.align		4
.L_4:
        /*001c*/ 	.word	index@(triton_poi_fused_convolution_48)
        /*0020*/ 	.word	0x00000000


	//----- nvinfo : EIATTR_MIN_STACK_SIZE
	.align		4
.L_5:
        /*0024*/ 	.byte	0x04, 0x12
        /*0026*/ 	.short	(.L_7 - .L_6)
	.align		4
.L_6:
        /*0028*/ 	.word	index@(triton_poi_fused_convolution_48)
        /*002c*/ 	.word	0x00000000
.L_7:


//--------------------- .nv.info.triton_poi_fused_convolution_48 --------------------------
	.section	.nv.info.triton_poi_fused_convolution_48,"",@"SHT_CUDA_INFO"
	.sectionflags	@""
	.align	4


	//----- nvinfo : EIATTR_CUDA_API_VERSION
	.align		4
        /*0000*/ 	.byte	0x04, 0x37
        /*0002*/ 	.short	(.L_9 - .L_8)
.L_8:
        /*0004*/ 	.word	0x0000007c


	//----- nvinfo : EIATTR_KPARAM_INFO
	.align		4
.L_9:
        /*0008*/ 	.byte	0x04, 0x17
        /*000a*/ 	.short	(.L_11 - .L_10)
.L_10:
        /*000c*/ 	.word	0x00000000
        /*0010*/ 	.short	0x0004
        /*0012*/ 	.short	0x001c
        /*0014*/ 	.byte	0x00, 0xf0, 0x11, 0x00


	//----- nvinfo : EIATTR_KPARAM_INFO
	.align		4
.L_11:
        /*0018*/ 	.byte	0x04, 0x17
        /*001a*/ 	.short	(.L_13 - .L_12)
.L_12:
        /*001c*/ 	.word	0x00000000
        /*0020*/ 	.short	0x0003
        /*0022*/ 	.short	0x0018
        /*0024*/ 	.byte	0x00, 0xf0, 0x11, 0x00


	//----- nvinfo : EIATTR_KPARAM_INFO
	.align		4
.L_13:
        /*0028*/ 	.byte	0x04, 0x17
        /*002a*/ 	.short	(.L_15 - .L_14)
.L_14:
        /*002c*/ 	.word	0x00000000
        /*0030*/ 	.short	0x0002
        /*0032*/ 	.short	0x0010
        /*0034*/ 	.byte	0x00, 0xf4, 0x21, 0x00


	//----- nvinfo : EIATTR_KPARAM_INFO
	.align		4
.L_15:
        /*0038*/ 	.byte	0x04, 0x17
        /*003a*/ 	.short	(.L_17 - .L_16)
.L_16:
        /*003c*/ 	.word	0x00000000
        /*0040*/ 	.short	0x0001
        /*0042*/ 	.short	0x0008
        /*0044*/ 	.byte	0x00, 0xf4, 0x21, 0x00


	//----- nvinfo : EIATTR_KPARAM_INFO
	.align		4
.L_17:
        /*0048*/ 	.byte	0x04, 0x17
        /*004a*/ 	.short	(.L_19 - .L_18)
.L_18:
        /*004c*/ 	.word	0x00000000
        /*0050*/ 	.short	0x0000
        /*0052*/ 	.short	0x0000
        /*0054*/ 	.byte	0x00, 0xf4, 0x21, 0x00


	//----- nvinfo : EIATTR_SPARSE_MMA_MASK
	.align		4
.L_19:
        /*0058*/ 	.byte	0x03, 0x50
        /*005a*/ 	.short	0x0000


	//----- nvinfo : EIATTR_MAXREG_COUNT
	.align		4
        /*005c*/ 	.byte	0x03, 0x1b
        /*005e*/ 	.short	0x00ff


	//----- nvinfo : EIATTR_EXIT_INSTR_OFFSETS
	.align		4
        /*0060*/ 	.byte	0x04, 0x1c
        /*0062*/ 	.short	(.L_21 - .L_20)


	//   ....[0]....
.L_20:
        /*0064*/ 	.word	0x000002f0


	//   ....[1]....
        /*0068*/ 	.word	0x00000370


	//----- nvinfo : EIATTR_REQNTID
	.align		4
.L_21:
        /*006c*/ 	.byte	0x04, 0x10
        /*006e*/ 	.short	(.L_23 - .L_22)
.L_22:
        /*0070*/ 	.word	0x00000080
        /*0074*/ 	.word	0x00000001
        /*0078*/ 	.word	0x00000001


	//----- nvinfo : EIATTR_CBANK_PARAM_SIZE
	.align		4
.L_23:
        /*007c*/ 	.byte	0x03, 0x19
        /*007e*/ 	.short	0x0020


	//----- nvinfo : EIATTR_PARAM_CBANK
	.align		4
        /*0080*/ 	.byte	0x04, 0x0a
        /*0082*/ 	.short	(.L_25 - .L_24)
	.align		4
.L_24:
        /*0084*/ 	.word	index@(.nv.constant0.triton_poi_fused_convolution_48)
        /*0088*/ 	.short	0x0210
        /*008a*/ 	.short	0x0020


	//----- nvinfo : EIATTR_SW_WAR
	.align		4
.L_25:
        /*008c*/ 	.byte	0x04, 0x36
        /*008e*/ 	.short	(.L_27 - .L_26)
.L_26:
        /*0090*/ 	.word	0x00000008
.L_27:


//--------------------- .nv.callgraph             --------------------------
	.section	.nv.callgraph,"",@"SHT_CUDA_CALLGRAPH"
	.align	4
	.sectionentsize	8
	.align		4
        /*0000*/ 	.word	0x00000000
	.align		4
        /*0004*/ 	.word	0xffffffff
	.align		4
        /*0008*/ 	.word	0x00000000
	.align		4
        /*000c*/ 	.word	0xfffffffe
	.align		4
        /*0010*/ 	.word	0x00000000
	.align		4
        /*0014*/ 	.word	0xfffffffd
	.align		4
        /*0018*/ 	.word	0x00000000
	.align		4
        /*001c*/ 	.word	0xfffffffc


//--------------------- .text.triton_poi_fused_convolution_48 --------------------------
	.section	.text.triton_poi_fused_convolution_48,"ax",@progbits
	.sectionflags	@"SHF_BARRIERS=1"
	.align	128
        .global         triton_poi_fused_convolution_48
        .type           triton_poi_fused_convolution_48,@function
        .size           triton_poi_fused_convolution_48,(.L_x_1 - triton_poi_fused_convolution_48)
        .other          triton_poi_fused_convolution_48,@"STO_CUDA_ENTRY STV_DEFAULT"
triton_poi_fused_convolution_48:
.text.triton_poi_fused_convolution_48:
[----:B------:R-:W0:Y:S02]  /*0000*/  LDC R1, c[0x0][0x28] ;  /* 0x00000a00ff017b82 */ /* 0x000e240000000800 */
[----:B------:R-:W1:Y:S01]  /*0010*/  S2R R13, SR_CTAID.Y ;  /* 0x00000000000d7919 */ /* 0x000e620000002600 */
[----:B------:R-:W2:Y:S01]  /*0020*/  LDC.64 R8, c[0x0][0x210] ;  /* 0x00008400ff087b82 */ /* 0x000ea20000000a00 */
[----:B------:R-:W-:Y:S01]  /*0030*/  CS2R R4, SRZ ;  /* 0x0000000000047805 */ /* 0x000fe2000001ff00 */
[----:B------:R-:W-:Y:S01]  /*0040*/  ULDC.64 UR6, c[0x0][0x208] ;  /* 0x0000820000067ab9 */ /* 0x000fe20000000a00 */
[----:B------:R-:W3:Y:S01]  /*0050*/  S2R R6, SR_TID.X ;  /* 0x0000000000067919 */ /* 0x000ee20000002100 */
[----:B------:R-:W4:Y:S01]  /*0060*/  S2R R7, SR_CTAID.X ;  /* 0x0000000000077919 */ /* 0x000f220000002500 */
[----:B-1----:R-:W-:Y:S02]  /*0070*/  IMAD.SHL.U32 R13, R13, 0x8, RZ ;  /* 0x000000080d0d7824 */ /* 0x002fe400078e00ff */
[----:B---3--:R-:W-:Y:S01]  /*0080*/  IMAD.SHL.U32 R0, R6, 0x2, RZ ;  /* 0x0000000206007824 */ /* 0x008fe200078e00ff */
[----:B------:R-:W-:Y:S01]  /*0090*/  SHF.R.U32.HI R14, RZ, 0x2, R6 ;  /* 0x00000002ff0e7819 */ /* 0x000fe20000011606 */
[----:B----4-:R-:W-:-:S03]  /*00a0*/  IMAD.SHL.U32 R7, R7, 0x20, RZ ;  /* 0x0000002007077824 */ /* 0x010fc600078e00ff */
[----:B------:R-:W-:Y:S02]  /*00b0*/  LOP3.LUT R2, R13, 0x6, R0, 0xf8, !PT ;  /* 0x000000060d027812 */ /* 0x000fe400078ef800 */
[----:B------:R-:W-:Y:S02]  /*00c0*/  SGXT.U32 R14, R14, 0x5 ;  /* 0x000000050e0e781a */ /* 0x000fe40000000000 */
[----:B------:R-:W-:Y:S02]  /*00d0*/  ISETP.GE.AND P0, PT, R2, 0x8, PT ;  /* 0x000000080200780c */ /* 0x000fe40003f06270 */
[----:B------:R-:W-:-:S05]  /*00e0*/  LOP3.LUT R3, R7, R14, RZ, 0xfc, !PT ;  /* 0x0000000e07037212 */ /* 0x000fca00078efcff */
[----:B------:R-:W-:-:S04]  /*00f0*/  IMAD R3, R2, 0x800, R3 ;  /* 0x0000080002037824 */ /* 0x000fc800078e0203 */
[----:B------:R-:W-:Y:S02]  /*0100*/  IMAD.SHL.U32 R3, R3, 0x2, RZ ;  /* 0x0000000203037824 */ /* 0x000fe400078e00ff */
[----:B------:R-:W1:Y:S02]  /*0110*/  @!P0 LDC.64 R10, c[0x0][0x218] ;  /* 0x00008600ff0a8b82 */ /* 0x000e640000000a00 */
[----:B--2---:R-:W-:Y:S01]  /*0120*/  IMAD.WIDE R8, R3, 0x4, R8 ;  /* 0x0000000403087825 */ /* 0x004fe200078e0208 */
[----:B------:R-:W-:-:S06]  /*0130*/  CS2R R2, SRZ ;  /* 0x0000000000027805 */ /* 0x000fcc000001ff00 */
[----:B------:R2:W3:Y:S04]  /*0140*/  @!P0 LDG.E.EL.64 R2, desc[UR6][R8.64] ;  /* 0x0000000608028981 */ /* 0x0004e8000c2e1b00 */
[----:B-1----:R-:W3:Y:S01]  /*0150*/  @!P0 LDG.E.EL.64 R4, desc[UR6][R10.64] ;  /* 0x000000060a048981 */ /* 0x002ee2000c2e1b00 */
[----:B------:R-:W1:Y:S01]  /*0160*/  S2UR UR5, SR_CgaCtaId ;  /* 0x00000000000579c3 */ /* 0x000e620000008800 */
[----:B------:R-:W-:Y:S01]  /*0170*/  IMAD.SHL.U32 R12, R6, 0x40, RZ ;  /* 0x00000040060c7824 */ /* 0x000fe200078e00ff */
[----:B------:R-:W-:-:S04]  /*0180*/  UMOV UR4, 0x400 ;  /* 0x0000040000047882 */ /* 0x000fc80000000000 */
[----:B------:R-:W-:-:S04]  /*0190*/  LOP3.LUT R15, R12, 0xc0, RZ, 0xc0, !PT ;  /* 0x000000c00c0f7812 */ /* 0x000fc800078ec0ff */
[C---:B------:R-:W-:Y:S02]  /*01a0*/  LOP3.LUT R16, R15.reuse, 0x20, RZ, 0xfc, !PT ;  /* 0x000000200f107812 */ /* 0x040fe400078efcff */
[----:B------:R-:W-:Y:S01]  /*01b0*/  LOP3.LUT R14, R15, R14, RZ, 0xfc, !PT ;  /* 0x0000000e0f0e7212 */ /* 0x000fe200078efcff */
[----:B-1----:R-:W-:-:S06]  /*01c0*/  UPRMT UR4, UR5, 0x654, UR4 ;  /* 0x0000065405047896 */ /* 0x002fcc0008000004 */
[----:B------:R-:W-:Y:S02]  /*01d0*/  LEA.HI R15, R15, UR4, RZ, 0x1d ;  /* 0x000000040f0f7c11 */ /* 0x000fe4000f8fe8ff */
[----:B--2---:R-:W-:-:S03]  /*01e0*/  LEA.HI R9, R16, UR4, RZ, 0x1d ;  /* 0x0000000410097c11 */ /* 0x004fc6000f8fe8ff */
[C---:B------:R-:W-:Y:S02]  /*01f0*/  IMAD R15, R14.reuse, 0x4, R15 ;  /* 0x000000040e0f7824 */ /* 0x040fe400078e020f */
[----:B------:R-:W-:Y:S01]  /*0200*/  IMAD R14, R14, 0x4, R9 ;  /* 0x000000040e0e7824 */ /* 0x000fe200078e0209 */
[----:B------:R-:W-:-:S04]  /*0210*/  SHF.R.U32.HI R12, RZ, 0x4, R6 ;  /* 0x00000004ff0c7819 */ /* 0x000fc80000011606 */
[----:B------:R-:W-:-:S04]  /*0220*/  SGXT.U32 R12, R12, 0x3 ;  /* 0x000000030c0c781a */ /* 0x000fc80000000000 */
[----:B------:R-:W-:Y:S02]  /*0230*/  LOP3.LUT R12, R13, R12, RZ, 0xfc, !PT ;  /* 0x0000000c0d0c7212 */ /* 0x000fe400078efcff */
[----:B------:R-:W-:Y:S02]  /*0240*/  SHF.R.U32.HI R8, RZ, 0x2, R6 ;  /* 0x00000002ff087819 */ /* 0x000fe40000011606 */
[----:B------:R-:W-:Y:S01]  /*0250*/  ISETP.GE.AND P0, PT, R12, 0x8, PT ;  /* 0x000000080c00780c */ /* 0x000fe20003f06270 */
[----:B------:R-:W-:Y:S01]  /*0260*/  IMAD.SHL.U32 R6, R6, 0x8, RZ ;  /* 0x0000000806067824 */ /* 0x000fe200078e00ff */
[----:B------:R-:W-:-:S04]  /*0270*/  LOP3.LUT R8, R8, 0x1c, RZ, 0xc0, !PT ;  /* 0x0000001c08087812 */ /* 0x000fc800078ec0ff */
[----:B------:R-:W-:-:S04]  /*0280*/  LOP3.LUT R9, R6, 0x3f8, RZ, 0xc0, !PT ;  /* 0x000003f806097812 */ /* 0x000fc800078ec0ff */
[----:B------:R-:W-:Y:S01]  /*0290*/  IADD3 R8, R9, UR4, R8 ;  /* 0x0000000409087c10 */ /* 0x000fe2000fffe008 */
[----:B---3--:R-:W-:Y:S01]  /*02a0*/  FADD R2, R4, R2 ;  /* 0x0000000204027221 */ /* 0x008fe20000000000 */
[----:B------:R-:W-:-:S04]  /*02b0*/  FADD R3, R5, R3 ;  /* 0x0000000305037221 */ /* 0x000fc80000000000 */
[----:B------:R1:W-:Y:S04]  /*02c0*/  STS [R15], R2 ;  /* 0x000000020f007388 */ /* 0x0003e80000000800 */
[----:B------:R1:W-:Y:S01]  /*02d0*/  STS [R14+0x80], R3 ;  /* 0x000080030e007388 */ /* 0x0003e20000000800 */
[----:B------:R-:W-:Y:S06]  /*02e0*/  BAR.SYNC.DEFER_BLOCKING 0x0 ;  /* 0x0000000000007b1d */ /* 0x000fec0000010000 */
[----:B-1----:R-:W-:Y:S05]  /*02f0*/  @P0 EXIT ;  /* 0x000000000000094d */ /* 0x002fea0003800000 */
[----:B------:R-:W-:Y:S01]  /*0300*/  LDS R4, [R8] ;  /* 0x0000000008047984 */ /* 0x000fe20000000800 */
[----:B------:R-:W0:Y:S01]  /*0310*/  LDC.64 R2, c[0x0][0x220] ;  /* 0x00008800ff027b82 */ /* 0x000e220000000a00 */
[----:B------:R-:W-:Y:S02]  /*0320*/  LOP3.LUT R7, R7, 0x1e, R0, 0xf8, !PT ;  /* 0x0000001e07077812 */ /* 0x000fe400078ef800 */
[----:B------:R-:W1:Y:S03]  /*0330*/  LDS R5, [R8+0x4] ;  /* 0x0000040008057984 */ /* 0x000e660000000800 */
[----:B------:R-:W-:-:S04]  /*0340*/  IMAD R7, R12, 0x1000, R7 ;  /* 0x000010000c077824 */ /* 0x000fc800078e0207 */
[----:B0-----:R-:W-:-:S05]  /*0350*/  IMAD.WIDE R2, R7, 0x4, R2 ;  /* 0x0000000407027825 */ /* 0x001fca00078e0202 */
[----:B-1----:R-:W-:Y:S01]  /*0360*/  STG.E.64 desc[UR6][R2.64], R4 ;  /* 0x0000000402007986 */ /* 0x002fe2000c101b06 */
[----:B------:R-:W-:Y:S05]  /*0370*/  EXIT ;  /* 0x000000000000794d */ /* 0x000fea0003800000 */
.L_x_0:
[----:B------:R-:W-:-:S00]  /*0380*/  BRA `(.L_x_0) ;  /* 0xfffffffc00fc7947 */ /* 0x000fc0000383ffff */
[----:B------:R-:W-:-:S00]  /*0390*/  NOP ;  /* 0x0000000000007918 */ /* 0x000fc00000000000 */
        /* <DEDUP_REMOVED lines=14> */
.L_x_1:


//--------------------- .nv.shared.triton_poi_fused_convolution_48 --------------------------
	.section	.nv.shared.triton_poi_fused_convolution_48,"aw",@nobits
	.sectionflags	@""
	.align	16
	.zero		1024


//--------------------- .nv.constant0.triton_poi_fused_convolution_48 --------------------------
	.section	.nv.constant0.triton_poi_fused_convolution_48,"a",@progbits
	.sectionflags	@""
	.align	4
.nv.constant0.triton_poi_fused_convolution_48:
	.zero		560
